//
// Generated by NVIDIA NVVM Compiler
//
// Compiler Build ID: CL-36424714
// Cuda compilation tools, release 13.0, V13.0.88
// Based on NVVM 20.0.0
//

.version 9.0
.target sm_100
.address_size 64

	// .globl	_Z12warmupKernelv

.visible .entry _Z12warmupKernelv()
{


	ret;

}


// ===== COMPILED SASS (sm_100) =====

	.target	sm_100

	.elftype	@"ET_EXEC"


//--------------------- .note.nv.tkinfo           --------------------------
	.section	.note.nv.tkinfo,"",@"SHT_NOTE"
	.sectionflags	@"SHF_NOTE_NV_TKINFO"
	.tkinfo
        /*0018*/ 	.word	0x00000002
        /*0030*/ 	.string	""
        /*0030*/ 	.string	"ptxas"
        /*0030*/ 	.string	"Cuda compilation tools, release 13.0, V13.0.88"
        /*0030*/ 	.string	"Build cuda_13.0.r13.0/compiler.36424714_0"
        /*0030*/ 	.string	"-arch sm_100 -m 64 "



//--------------------- .note.nv.cuinfo           --------------------------
	.section	.note.nv.cuinfo,"",@"SHT_NOTE"
	.sectionflags	@"SHF_NOTE_NV_CUINFO"
        /*0018*/ 	.short	0x0002
        /*001a*/ 	.short	0x0064
        /*001c*/ 	.short	0x0082
	.zero		2


//--------------------- .nv.info                  --------------------------
	.section	.nv.info,"",@"SHT_CUDA_INFO"
	.align	4


	//----- nvinfo : EIATTR_REGCOUNT
	.align		4
        /*0000*/ 	.byte	0x04, 0x2f
        /*0002*/ 	.short	(.L_1 - .L_0)
	.align		4
.L_0:
        /*0004*/ 	.word	index@(_Z12warmupKernelv)
        /*0008*/ 	.word	0x00000004


	//----- nvinfo : EIATTR_FRAME_SIZE
	.align		4
.L_1:
        /*000c*/ 	.byte	0x04, 0x11
        /*000e*/ 	.short	(.L_3 - .L_2)
	.align		4
.L_2:
        /*0010*/ 	.word	index@(_Z12warmupKernelv)
        /*0014*/ 	.word	0x00000000


	//----- nvinfo : EIATTR_MIN_STACK_SIZE
	.align		4
.L_3:
        /*0018*/ 	.byte	0x04, 0x12
        /*001a*/ 	.short	(.L_5 - .L_4)
	.align		4
.L_4:
        /*001c*/ 	.word	index@(_Z12warmupKernelv)
        /*0020*/ 	.word	0x00000000
.L_5:


//--------------------- .nv.compat                --------------------------
	.section	.nv.compat,"",@"SHT_CUDA_COMPAT_INFO"
	.align	4
        /*0000*/ 	.byte	0x02, 0x09, 0x00, 0x00, 0x02, 0x02, 0x01, 0x00, 0x02, 0x05, 0x05, 0x00, 0x03, 0x07, 0x01, 0x01
        /*0010*/ 	.byte	0x02, 0x03, 0x00, 0x00, 0x02, 0x06, 0x01, 0x00, 0x04, 0x0b, 0x08, 0x00, 0x09, 0x00, 0x00, 0x00
        /*0020*/ 	.byte	0x00, 0x00, 0x00, 0x00


//--------------------- .nv.info._Z12warmupKernelv --------------------------
	.section	.nv.info._Z12warmupKernelv,"",@"SHT_CUDA_INFO"
	.sectionflags	@""
	.align	4


	//----- nvinfo : EIATTR_CUDA_API_VERSION
	.align		4
        /*0000*/ 	.byte	0x04, 0x37
        /*0002*/ 	.short	(.L_7 - .L_6)
.L_6:
        /*0004*/ 	.word	0x00000082


	//----- nvinfo : EIATTR_SPARSE_MMA_MASK
	.align		4
.L_7:
        /*0008*/ 	.byte	0x03, 0x50
        /*000a*/ 	.short	0x0000


	//----- nvinfo : EIATTR_MAXREG_COUNT
	.align		4
        /*000c*/ 	.byte	0x03, 0x1b
        /*000e*/ 	.short	0x00ff


	//----- nvinfo : EIATTR_MERCURY_ISA_VERSION
	.align		4
        /*0010*/ 	.byte	0x03, 0x5f
        /*0012*/ 	.short	0x0101


	//----- nvinfo : EIATTR_VRC_CTA_INIT_COUNT
	.align		4
        /*0014*/ 	.byte	0x02, 0x4a
	.zero		1
	.zero		1


	//----- nvinfo : EIATTR_EXIT_INSTR_OFFSETS
	.align		4
        /*0018*/ 	.byte	0x04, 0x1c
        /*001a*/ 	.short	(.L_9 - .L_8)


	//   ....[0]....
.L_8:
        /*001c*/ 	.word	0x00000010


	//----- nvinfo : EIATTR_SW_WAR
	.align		4
.L_9:
        /*0020*/ 	.byte	0x04, 0x36
        /*0022*/ 	.short	(.L_11 - .L_10)
.L_10:
        /*0024*/ 	.word	0x00000008
.L_11:


//--------------------- .nv.callgraph             --------------------------
	.section	.nv.callgraph,"",@"SHT_CUDA_CALLGRAPH"
	.align	4
	.sectionentsize	8
	.align		4
        /*0000*/ 	.word	0x00000000
	.align		4
        /*0004*/ 	.word	0xffffffff
	.align		4
        /*0008*/ 	.word	0x00000000
	.align		4
        /*000c*/ 	.word	0xfffffffe
	.align		4
        /*0010*/ 	.word	0x00000000
	.align		4
        /*0014*/ 	.word	0xfffffffd
	.align		4
        /*0018*/ 	.word	0x00000000
	.align		4
        /*001c*/ 	.word	0xfffffffc


//--------------------- .text._Z12warmupKernelv   --------------------------
	.section	.text._Z12warmupKernelv,"ax",@progbits
	.align	128
        .global         _Z12warmupKernelv
        .type           _Z12warmupKernelv,@function
        .size           _Z12warmupKernelv,(.L_x_1 - _Z12warmupKernelv)
        .other          _Z12warmupKernelv,@"STO_CUDA_ENTRY STV_DEFAULT"
_Z12warmupKernelv:
.text._Z12warmupKernelv:
[----:B------:R-:W-:Y:S01]  /*0000*/  LDC R1, c[0x0][0x37c] ;  /* 0x0000df00ff017b82 */ /* 0x000fe20000000800 */
[----:B------:R-:W-:Y:S05]  /*0010*/  EXIT ;  /* 0x000000000000794d */ /* 0x000fea0003800000 */
.L_x_0:
[----:B------:R-:W-:-:S00]  /*0020*/  BRA `(.L_x_0) ;  /* 0xfffffffc00fc7947 */ /* 0x000fc0000383ffff */
[----:B------:R-:W-:-:S00]  /*0030*/  NOP ;  /* 0x0000000000007918 */ /* 0x000fc00000000000 */
        /* <DEDUP_REMOVED lines=12> */
.L_x_1:


//--------------------- .nv.shared.reserved.0     --------------------------
	.section	.nv.shared.reserved.0,"aw",@nobits
	.weak		__nv_reservedSMEM_offset_0_alias
	.size		__nv_reservedSMEM_offset_0_alias, 0, 64
	.other		__nv_reservedSMEM_offset_0_alias,@"STO_CUDA_RESERVED_SHARED STV_DEFAULT"
__nv_reservedSMEM_offset_0_alias:
	.zero		0
	.zero		64


//--------------------- .nv.constant0._Z12warmupKernelv --------------------------
	.section	.nv.constant0._Z12warmupKernelv,"a",@progbits
	.sectionflags	@""
	.align	4
.nv.constant0._Z12warmupKernelv:
	.zero		896


//--------------------- SYMBOLS --------------------------

	.type		.nv.reservedSmem.offset0,@object
	.size		.nv.reservedSmem.offset0,0x4
